	.headerflags	@"EF_CUDA_TEXMODE_UNIFIED EF_CUDA_64BIT_ADDRESS EF_CUDA_ACCELERATORS EF_CUDA_SM90 EF_CUDA_VIRTUAL_SM(EF_CUDA_SM90)"
	.elftype	@"ET_EXEC"


//--------------------- .nv.info                  --------------------------
	.section	.nv.info,"",@"SHT_CUDA_INFO"
	.align	4


	//----- nvinfo : EIATTR_REGCOUNT
	.align		4
        /*0000*/ 	.byte	0x04, 0x2f
        /*0002*/ 	.short	(.L_1 - .L_0)
	.align		4
.L_0:
        /*0004*/ 	.word	index@(triton_mm)
        /*0008*/ 	.word	0x00000030


	//----- nvinfo : EIATTR_MIN_STACK_SIZE
	.align		4
.L_1:
        /*000c*/ 	.byte	0x04, 0x12
        /*000e*/ 	.short	(.L_3 - .L_2)
	.align		4
.L_2:
        /*0010*/ 	.word	index@(triton_mm)
        /*0014*/ 	.word	0x00000000


	//----- nvinfo : EIATTR_FRAME_SIZE
	.align		4
.L_3:
        /*0018*/ 	.byte	0x04, 0x11
        /*001a*/ 	.short	(.L_5 - .L_4)
	.align		4
.L_4:
        /*001c*/ 	.word	index@(triton_mm)
        /*0020*/ 	.word	0x00000000


	//----- nvinfo : EIATTR_MIN_STACK_SIZE
	.align		4
.L_5:
        /*0024*/ 	.byte	0x04, 0x12
        /*0026*/ 	.short	(.L_7 - .L_6)
	.align		4
.L_6:
        /*0028*/ 	.word	index@(triton_mm)
        /*002c*/ 	.word	0x00000000
.L_7:


//--------------------- .nv.info.triton_mm        --------------------------
	.section	.nv.info.triton_mm,"",@"SHT_CUDA_INFO"
	.sectionflags	@""
	.align	4


	//----- nvinfo : EIATTR_CUDA_API_VERSION
	.align		4
        /*0000*/ 	.byte	0x04, 0x37
        /*0002*/ 	.short	(.L_9 - .L_8)
.L_8:
        /*0004*/ 	.word	0x0000007c


	//----- nvinfo : EIATTR_KPARAM_INFO
	.align		4
.L_9:
        /*0008*/ 	.byte	0x04, 0x17
        /*000a*/ 	.short	(.L_11 - .L_10)
.L_10:
        /*000c*/ 	.word	0x00000000
        /*0010*/ 	.short	0x0003
        /*0012*/ 	.short	0x0018
        /*0014*/ 	.byte	0x00, 0xf0, 0x11, 0x00


	//----- nvinfo : EIATTR_KPARAM_INFO
	.align		4
.L_11:
        /*0018*/ 	.byte	0x04, 0x17
        /*001a*/ 	.short	(.L_13 - .L_12)
.L_12:
        /*001c*/ 	.word	0x00000000
        /*0020*/ 	.short	0x0002
        /*0022*/ 	.short	0x0010
        /*0024*/ 	.byte	0x00, 0xf0, 0x21, 0x00


	//----- nvinfo : EIATTR_KPARAM_INFO
	.align		4
.L_13:
        /*0028*/ 	.byte	0x04, 0x17
        /*002a*/ 	.short	(.L_15 - .L_14)
.L_14:
        /*002c*/ 	.word	0x00000000
        /*0030*/ 	.short	0x0001
        /*0032*/ 	.short	0x0008
        /*0034*/ 	.byte	0x00, 0xf0, 0x21, 0x00


	//----- nvinfo : EIATTR_KPARAM_INFO
	.align		4
.L_15:
        /*0038*/ 	.byte	0x04, 0x17
        /*003a*/ 	.short	(.L_17 - .L_16)
.L_16:
        /*003c*/ 	.word	0x00000000
        /*0040*/ 	.short	0x0000
        /*0042*/ 	.short	0x0000
        /*0044*/ 	.byte	0x00, 0xf0, 0x21, 0x00


	//----- nvinfo : EIATTR_SPARSE_MMA_MASK
	.align		4
.L_17:
        /*0048*/ 	.byte	0x03, 0x50
        /*004a*/ 	.short	0x0000


	//----- nvinfo : EIATTR_MAXREG_COUNT
	.align		4
        /*004c*/ 	.byte	0x03, 0x1b
        /*004e*/ 	.short	0x00ff


	//----- nvinfo : EIATTR_EXIT_INSTR_OFFSETS
	.align		4
        /*0050*/ 	.byte	0x04, 0x1c
        /*0052*/ 	.short	(.L_19 - .L_18)


	//   ....[0]....
.L_18:
        /*0054*/ 	.word	0x00000050


	//   ....[1]....
        /*0058*/ 	.word	0x00001b20


	//   ....[2]....
        /*005c*/ 	.word	0x00001b80


	//----- nvinfo : EIATTR_MAX_THREADS
	.align		4
.L_19:
        /*0060*/ 	.byte	0x04, 0x05
        /*0062*/ 	.short	(.L_21 - .L_20)
.L_20:
        /*0064*/ 	.word	0x00000100
        /*0068*/ 	.word	0x00000001
        /*006c*/ 	.word	0x00000001


	//----- nvinfo : EIATTR_CBANK_PARAM_SIZE
	.align		4
.L_21:
        /*0070*/ 	.byte	0x03, 0x19
        /*0072*/ 	.short	0x001c


	//----- nvinfo : EIATTR_PARAM_CBANK
	.align		4
        /*0074*/ 	.byte	0x04, 0x0a
        /*0076*/ 	.short	(.L_23 - .L_22)
	.align		4
.L_22:
        /*0078*/ 	.word	index@(.nv.constant0.triton_mm)
        /*007c*/ 	.short	0x0210
        /*007e*/ 	.short	0x001c


	//----- nvinfo : EIATTR_SW_WAR
	.align		4
.L_23:
        /*0080*/ 	.byte	0x04, 0x36
        /*0082*/ 	.short	(.L_25 - .L_24)
.L_24:
        /*0084*/ 	.word	0x00000008
.L_25:


//--------------------- .nv.callgraph             --------------------------
	.section	.nv.callgraph,"",@"SHT_CUDA_CALLGRAPH"
	.align	4
	.sectionentsize	8
	.align		4
        /*0000*/ 	.word	0x00000000
	.align		4
        /*0004*/ 	.word	0xffffffff
	.align		4
        /*0008*/ 	.word	0x00000000
	.align		4
        /*000c*/ 	.word	0xfffffffe
	.align		4
        /*0010*/ 	.word	0x00000000
	.align		4
        /*0014*/ 	.word	0xfffffffd
	.align		4
        /*0018*/ 	.word	0x00000000
	.align		4
        /*001c*/ 	.word	0xfffffffc


//--------------------- .text.triton_mm           --------------------------
	.section	.text.triton_mm,"ax",@progbits
	.sectionflags	@"SHF_BARRIERS=1"
	.align	128
        .global         triton_mm
        .type           triton_mm,@function
        .size           triton_mm,(.L_x_2 - triton_mm)
        .other          triton_mm,@"STO_CUDA_ENTRY STV_DEFAULT"
triton_mm:
.text.triton_mm:
[----:B------:R-:W1:Y:S02]  /*0000*/  LDC R1, c[0x0][0x28] ;  /* 0x00000a00ff017b82 */ /* 0x000e640000000800 */
[----:B------:R-:W2:Y:S01]  /*0010*/  LDC R33, c[0x0][0x228] ;  /* 0x00008a00ff217b82 */ /* 0x000ea20000000800 */
[----:B------:R-:W-:-:S04]  /*0020*/  IMAD.MOV.U32 R0, RZ, RZ, 0xc00 ;  /* 0x00000c00ff007424 */ /* 0x000fc800078e00ff */
[----:B--2---:R-:W-:-:S05]  /*0030*/  IMAD R0, R33, R0, 0xc00000 ;  /* 0x00c0000021007424 */ /* 0x004fca00078e0200 */
[----:B------:R-:W-:-:S13]  /*0040*/  ISETP.NE.AND P0, PT, R0, RZ, PT ;  /* 0x000000ff0000720c */ /* 0x000fda0003f05270 */
[----:B------:R-:W-:Y:S05]  /*0050*/  @!P0 EXIT ;  /* 0x000000000000894d */ /* 0x000fea0003800000 */
[----:B------:R-:W2:Y:S01]  /*0060*/  S2R R7, SR_CTAID.X ;  /* 0x0000000000077919 */ /* 0x000ea20000002500 */
[C---:B------:R-:W-:Y:S01]  /*0070*/  VIADD R0, R33.reuse, 0x101f ;  /* 0x0000101f21007836 */ /* 0x040fe20000000000 */
[----:B------:R-:W3:Y:S01]  /*0080*/  S2UR UR5, SR_CgaCtaId ;  /* 0x00000000000579c3 */ /* 0x000ee20000008800 */
[----:B------:R-:W-:Y:S01]  /*0090*/  VIADD R33, R33, 0x1000 ;  /* 0x0000100021217836 */ /* 0x000fe20000000000 */
[----:B------:R-:W-:Y:S01]  /*00a0*/  UMOV UR4, 0x400 ;  /* 0x0000040000047882 */ /* 0x000fe20000000000 */
[----:B------:R-:W-:Y:S01]  /*00b0*/  ULDC.64 UR8, c[0x0][0x208] ;  /* 0x0000820000087ab9 */ /* 0x000fe20000000a00 */
[----:B------:R-:W-:Y:S01]  /*00c0*/  SHF.R.S32.HI R3, RZ, 0x1f, R0 ;  /* 0x0000001fff037819 */ /* 0x000fe20000011400 */
[----:B------:R-:W-:Y:S01]  /*00d0*/  IMAD.MOV.U32 R39, RZ, RZ, 0x3 ;  /* 0x00000003ff277424 */ /* 0x000fe200078e00ff */
[----:B------:R-:W-:Y:S02]  /*00e0*/  IABS R15, R33 ;  /* 0x00000021000f7213 */ /* 0x000fe40000000000 */
[----:B------:R-:W-:-:S03]  /*00f0*/  LEA.HI R3, R3, R0, RZ, 0x5 ;  /* 0x0000000003037211 */ /* 0x000fc600078f28ff */
[----:B------:R-:W-:Y:S01]  /*0100*/  IMAD.MOV R15, RZ, RZ, -R15 ;  /* 0x000000ffff0f7224 */ /* 0x000fe200078e0a0f */
[----:B---3--:R-:W-:-:S03]  /*0110*/  UPRMT UR5, UR5, 0x654, UR4 ;  /* 0x0000065405057896 */ /* 0x008fc60008000004 */
[----:B------:R-:W-:Y:S01]  /*0120*/  UMOV UR4, URZ ;  /* 0x0000003f00047c82 */ /* 0x000fe20008000000 */
[----:B------:R-:W-:Y:S01]  /*0130*/  UIADD3 UR6, UR5, 0x2000, URZ ;  /* 0x0000200005067890 */ /* 0x000fe2000fffe03f */
[C---:B--2---:R-:W-:Y:S01]  /*0140*/  IMAD.HI R2, R7.reuse, 0x2aaaaaab, RZ ;  /* 0x2aaaaaab07027827 */ /* 0x044fe200078e02ff */
[----:B------:R-:W-:Y:S01]  /*0150*/  IABS R11, R7 ;  /* 0x00000007000b7213 */ /* 0x000fe20000000000 */
[----:B------:R-:W-:Y:S01]  /*0160*/  UMOV UR7, UR5 ;  /* 0x0000000500077c82 */ /* 0x000fe20008000000 */
[----:B------:R-:W-:Y:S02]  /*0170*/  ISETP.GE.AND P1, PT, R7, RZ, PT ;  /* 0x000000ff0700720c */ /* 0x000fe40003f26270 */
[----:B------:R-:W-:-:S04]  /*0180*/  SHF.R.U32.HI R5, RZ, 0x1f, R2 ;  /* 0x0000001fff057819 */ /* 0x000fc80000011602 */
[----:B------:R-:W-:-:S05]  /*0190*/  LEA.HI.SX32 R2, R2, R5, 0x1a ;  /* 0x0000000502027211 */ /* 0x000fca00078fd2ff */
[C---:B------:R-:W-:Y:S02]  /*01a0*/  IMAD.SHL.U32 R6, R2.reuse, 0x8, RZ ;  /* 0x0000000802067824 */ /* 0x040fe400078e00ff */
[----:B------:R-:W-:-:S03]  /*01b0*/  IMAD R12, R2, -0x180, R7 ;  /* 0xfffffe80020c7824 */ /* 0x000fc600078e0207 */
[----:B------:R-:W-:Y:S02]  /*01c0*/  LEA.HI.SX32 R3, R3, -R6, 0x1b ;  /* 0x8000000603037211 */ /* 0x000fe400078fdaff */
[----:B------:R-:W-:Y:S02]  /*01d0*/  IABS R2, R12 ;  /* 0x0000000c00027213 */ /* 0x000fe40000000000 */
[----:B------:R-:W-:-:S04]  /*01e0*/  VIMNMX R3, R3, 0x8, PT ;  /* 0x0000000803037848 */ /* 0x000fc80003fe0100 */
[-C--:B------:R-:W-:Y:S02]  /*01f0*/  IABS R8, R3.reuse ;  /* 0x0000000300087213 */ /* 0x080fe40000000000 */
[-C--:B------:R-:W-:Y:S02]  /*0200*/  IABS R10, R3.reuse ;  /* 0x00000003000a7213 */ /* 0x080fe40000000000 */
[----:B------:R-:W2:Y:S03]  /*0210*/  I2F.RP R0, R8 ;  /* 0x0000000800007306 */ /* 0x000ea60000209400 */
[----:B------:R-:W-:Y:S01]  /*0220*/  IMAD.MOV R14, RZ, RZ, -R10 ;  /* 0x000000ffff0e7224 */ /* 0x000fe200078e0a0a */
[----:B------:R-:W-:-:S04]  /*0230*/  LOP3.LUT R10, RZ, R3, RZ, 0x33, !PT ;  /* 0x00000003ff0a7212 */ /* 0x000fc800078e33ff */
[----:B--2---:R-:W2:Y:S02]  /*0240*/  MUFU.RCP R0, R0 ;  /* 0x0000000000007308 */ /* 0x004ea40000001000 */
[----:B--2---:R-:W-:-:S06]  /*0250*/  VIADD R4, R0, 0xffffffe ;  /* 0x0ffffffe00047836 */ /* 0x004fcc0000000000 */
[----:B------:R2:W3:Y:S02]  /*0260*/  F2I.FTZ.U32.TRUNC.NTZ R5, R4 ;  /* 0x0000000400057305 */ /* 0x0004e4000021f000 */
[----:B--2---:R-:W-:Y:S02]  /*0270*/  IMAD.MOV.U32 R4, RZ, RZ, RZ ;  /* 0x000000ffff047224 */ /* 0x004fe400078e00ff */
[----:B---3--:R-:W-:-:S04]  /*0280*/  IMAD.MOV R9, RZ, RZ, -R5 ;  /* 0x000000ffff097224 */ /* 0x008fc800078e0a05 */
[----:B------:R-:W-:-:S04]  /*0290*/  IMAD R9, R9, R8, RZ ;  /* 0x0000000809097224 */ /* 0x000fc800078e02ff */
[----:B------:R-:W-:Y:S01]  /*02a0*/  IMAD.HI.U32 R9, R5, R9, R4 ;  /* 0x0000000905097227 */ /* 0x000fe200078e0004 */
[----:B------:R-:W-:-:S04]  /*02b0*/  IABS R5, R33 ;  /* 0x0000002100057213 */ /* 0x000fc80000000000 */
[----:B------:R-:W2:Y:S01]  /*02c0*/  I2F.RP R4, R5 ;  /* 0x0000000500047306 */ /* 0x000ea20000209400 */
[----:B------:R-:W-:-:S04]  /*02d0*/  IMAD.HI.U32 R0, R9, R11, RZ ;  /* 0x0000000b09007227 */ /* 0x000fc800078e00ff */
[----:B------:R-:W-:Y:S02]  /*02e0*/  IMAD R11, R0, R14, R11 ;  /* 0x0000000e000b7224 */ /* 0x000fe400078e020b */
[----:B------:R-:W3:Y:S01]  /*02f0*/  S2R R0, SR_TID.X ;  /* 0x0000000000007919 */ /* 0x000ee20000002100 */
[----:B------:R-:W-:Y:S02]  /*0300*/  IMAD.HI.U32 R9, R9, R2, RZ ;  /* 0x0000000209097227 */ /* 0x000fe400078e00ff */
[C---:B------:R-:W-:Y:S02]  /*0310*/  ISETP.GT.U32.AND P0, PT, R8.reuse, R11, PT ;  /* 0x0000000b0800720c */ /* 0x040fe40003f04070 */
[----:B------:R-:W-:Y:S01]  /*0320*/  IMAD R13, R9, R14, R2 ;  /* 0x0000000e090d7224 */ /* 0x000fe200078e0202 */
[----:B--2---:R-:W2:Y:S04]  /*0330*/  MUFU.RCP R4, R4 ;  /* 0x0000000400047308 */ /* 0x004ea80000001000 */
[----:B------:R-:W-:-:S06]  /*0340*/  ISETP.GT.U32.AND P3, PT, R8, R13, PT ;  /* 0x0000000d0800720c */ /* 0x000fcc0003f64070 */
[----:B------:R-:W-:-:S05]  /*0350*/  @!P0 IMAD.IADD R11, R11, 0x1, -R8 ;  /* 0x000000010b0b8824 */ /* 0x000fca00078e0a08 */
[----:B------:R-:W-:Y:S01]  /*0360*/  ISETP.GT.U32.AND P0, PT, R8, R11, PT ;  /* 0x0000000b0800720c */ /* 0x000fe20003f04070 */
[----:B--2---:R-:W-:Y:S02]  /*0370*/  VIADD R7, R4, 0xffffffe ;  /* 0x0ffffffe04077836 */ /* 0x004fe40000000000 */
[----:B------:R-:W-:Y:S02]  /*0380*/  @!P3 IMAD.IADD R13, R13, 0x1, -R8 ;  /* 0x000000010d0db824 */ /* 0x000fe400078e0a08 */
[----:B------:R-:W-:Y:S02]  /*0390*/  @!P3 VIADD R9, R9, 0x1 ;  /* 0x000000010909b836 */ /* 0x000fe40000000000 */
[----:B------:R-:W2:Y:S01]  /*03a0*/  F2I.FTZ.U32.TRUNC.NTZ R7, R7 ;  /* 0x0000000700077305 */ /* 0x000ea2000021f000 */
[----:B------:R-:W-:Y:S02]  /*03b0*/  ISETP.GE.U32.AND P2, PT, R13, R8, PT ;  /* 0x000000080d00720c */ /* 0x000fe40003f46070 */
[--C-:B---3--:R-:W-:Y:S01]  /*03c0*/  SHF.R.U32.HI R4, RZ, 0x3, R0.reuse ;  /* 0x00000003ff047819 */ /* 0x108fe20000011600 */
[----:B------:R-:W-:Y:S01]  /*03d0*/  IMAD.SHL.U32 R13, R0, 0x4, RZ ;  /* 0x00000004000d7824 */ /* 0x000fe200078e00ff */
[----:B------:R-:W-:Y:S01]  /*03e0*/  SHF.R.U32.HI R16, RZ, 0x1, R0 ;  /* 0x00000001ff107819 */ /* 0x000fe20000011600 */
[----:B------:R-:W-:Y:S01]  /*03f0*/  @!P0 IMAD.IADD R11, R11, 0x1, -R8 ;  /* 0x000000010b0b8824 */ /* 0x000fe200078e0a08 */
[----:B------:R-:W-:Y:S01]  /*0400*/  ISETP.NE.AND P0, PT, R3, RZ, PT ;  /* 0x000000ff0300720c */ /* 0x000fe20003f05270 */
[----:B------:R-:W-:Y:S01]  /*0410*/  IMAD.MOV.U32 R8, RZ, RZ, R15 ;  /* 0x000000ffff087224 */ /* 0x000fe200078e000f */
[----:B------:R-:W-:Y:S01]  /*0420*/  SGXT.U32 R4, R4, 0x5 ;  /* 0x000000050404781a */ /* 0x000fe20000000000 */
[----:B------:R-:W-:Y:S01]  /*0430*/  @!P1 IMAD.MOV R11, RZ, RZ, -R11 ;  /* 0x000000ffff0b9224 */ /* 0x000fe200078e0a0b */
[----:B------:R-:W-:-:S02]  /*0440*/  LOP3.LUT R3, R12, R3, RZ, 0x3c, !PT ;  /* 0x000000030c037212 */ /* 0x000fc400078e3cff */
[----:B------:R-:W-:Y:S01]  /*0450*/  LOP3.LUT R16, R13, 0x18, R16, 0x48, !PT ;  /* 0x000000180d107812 */ /* 0x000fe200078e4810 */
[----:B------:R-:W-:Y:S01]  /*0460*/  @P2 VIADD R9, R9, 0x1 ;  /* 0x0000000109092836 */ /* 0x000fe20000000000 */
[----:B------:R-:W-:Y:S01]  /*0470*/  SEL R11, R10, R11, !P0 ;  /* 0x0000000b0a0b7207 */ /* 0x000fe20004000000 */
[----:B--2---:R-:W-:Y:S01]  /*0480*/  IMAD.MOV R2, RZ, RZ, -R7 ;  /* 0x000000ffff027224 */ /* 0x004fe200078e0a07 */
[----:B------:R-:W-:Y:S02]  /*0490*/  ISETP.GE.AND P1, PT, R3, RZ, PT ;  /* 0x000000ff0300720c */ /* 0x000fe40003f26270 */
[----:B------:R-:W-:Y:S01]  /*04a0*/  LOP3.LUT R15, R13, 0x1c, RZ, 0xc0, !PT ;  /* 0x0000001c0d0f7812 */ /* 0x000fe200078ec0ff */
[----:B------:R-:W-:Y:S01]  /*04b0*/  IMAD.IADD R11, R6, 0x1, R11 ;  /* 0x00000001060b7824 */ /* 0x000fe200078e020b */
[----:B------:R-:W-:Y:S01]  /*04c0*/  LOP3.LUT R13, R16, 0x4, R13, 0xf8, !PT ;  /* 0x00000004100d7812 */ /* 0x000fe200078ef80d */
[----:B------:R-:W-:Y:S01]  /*04d0*/  IMAD.MOV.U32 R6, RZ, RZ, R2 ;  /* 0x000000ffff067224 */ /* 0x000fe200078e0002 */
[----:B------:R-:W-:Y:S01]  /*04e0*/  LOP3.LUT R32, R0, 0x1f, RZ, 0xc0, !PT ;  /* 0x0000001f00207812 */ /* 0x000fe200078ec0ff */
[----:B------:R-:W-:Y:S01]  /*04f0*/  IMAD.SHL.U32 R11, R11, 0x20, RZ ;  /* 0x000000200b0b7824 */ /* 0x000fe200078e00ff */
[--C-:B------:R-:W-:Y:S01]  /*0500*/  SHF.R.U32.HI R27, RZ, 0x3, R0.reuse ;  /* 0x00000003ff1b7819 */ /* 0x100fe20000011600 */
[----:B------:R-:W-:Y:S01]  /*0510*/  IMAD R13, R4, 0x20, R13 ;  /* 0x00000020040d7824 */ /* 0x000fe200078e020d */
[----:B------:R-:W-:-:S02]  /*0520*/  SHF.R.U32.HI R25, RZ, 0x2, R0 ;  /* 0x00000002ff197819 */ /* 0x000fc40000011600 */
[----:B------:R-:W-:Y:S01]  /*0530*/  LOP3.LUT R2, R11, R4, RZ, 0xfc, !PT ;  /* 0x000000040b027212 */ /* 0x000fe200078efcff */
[----:B------:R-:W-:Y:S01]  /*0540*/  IMAD R11, R6, R5, RZ ;  /* 0x00000005060b7224 */ /* 0x000fe200078e02ff */
[----:B------:R-:W-:Y:S01]  /*0550*/  LEA R30, R13, UR5, 0x1 ;  /* 0x000000050d1e7c11 */ /* 0x000fe2000f8e08ff */
[----:B------:R-:W-:Y:S01]  /*0560*/  IMAD.MOV.U32 R6, RZ, RZ, RZ ;  /* 0x000000ffff067224 */ /* 0x000fe200078e00ff */
[----:B------:R-:W-:Y:S01]  /*0570*/  IABS R14, R2 ;  /* 0x00000002000e7213 */ /* 0x000fe20000000000 */
[----:B------:R-:W-:Y:S01]  /*0580*/  @!P1 IMAD.MOV R9, RZ, RZ, -R9 ;  /* 0x000000ffff099224 */ /* 0x000fe200078e0a09 */
[----:B------:R-:W-:Y:S01]  /*0590*/  ISETP.GE.AND P2, PT, R2, RZ, PT ;  /* 0x000000ff0200720c */ /* 0x000fe20003f46270 */
[----:B------:R-:W-:Y:S01]  /*05a0*/  IMAD.HI.U32 R6, R7, R11, R6 ;  /* 0x0000000b07067227 */ /* 0x000fe200078e0006 */
[----:B------:R-:W-:Y:S02]  /*05b0*/  LOP3.LUT R27, R27, 0x10, RZ, 0xc0, !PT ;  /* 0x000000101b1b7812 */ /* 0x000fe400078ec0ff */
[----:B------:R-:W-:Y:S01]  /*05c0*/  SEL R3, R10, R9, !P0 ;  /* 0x000000090a037207 */ /* 0x000fe20004000000 */
[----:B------:R-:W-:Y:S01]  /*05d0*/  IMAD.MOV.U32 R7, RZ, RZ, R14 ;  /* 0x000000ffff077224 */ /* 0x000fe200078e000e */
[----:B------:R-:W2:Y:S01]  /*05e0*/  LDC.64 R10, c[0x0][0x210] ;  /* 0x00008400ff0a7b82 */ /* 0x000ea20000000a00 */
[----:B------:R-:W-:-:S02]  /*05f0*/  ISETP.NE.AND P0, PT, R33, RZ, PT ;  /* 0x000000ff2100720c */ /* 0x000fc40003f05270 */
[----:B------:R-:W-:Y:S01]  /*0600*/  IMAD.HI.U32 R6, R6, R7, RZ ;  /* 0x0000000706067227 */ /* 0x000fe200078e00ff */
[----:B------:R-:W-:Y:S02]  /*0610*/  LOP3.LUT R25, R25, 0x18, RZ, 0xc0, !PT ;  /* 0x0000001819197812 */ /* 0x000fe400078ec0ff */
[----:B------:R-:W-:Y:S01]  /*0620*/  LOP3.LUT R29, R0, 0x7, RZ, 0xc0, !PT ;  /* 0x00000007001d7812 */ /* 0x000fe200078ec0ff */
[----:B------:R-:W-:Y:S01]  /*0630*/  IMAD R12, R6, R8, R7 ;  /* 0x00000008060c7224 */ /* 0x000fe200078e0207 */
[--C-:B------:R-:W-:Y:S01]  /*0640*/  SHF.R.U32.HI R6, RZ, 0x2, R0.reuse ;  /* 0x00000002ff067819 */ /* 0x100fe20000011600 */
[----:B------:R-:W-:Y:S01]  /*0650*/  IMAD.SHL.U32 R3, R3, 0x40, RZ ;  /* 0x0000004003037824 */ /* 0x000fe200078e00ff */
[----:B------:R-:W3:Y:S01]  /*0660*/  LDC.64 R8, c[0x0][0x218] ;  /* 0x00008600ff087b82 */ /* 0x000ee20000000a00 */
[----:B------:R-:W-:Y:S02]  /*0670*/  SHF.R.U32.HI R28, RZ, 0x3, R0 ;  /* 0x00000003ff1c7819 */ /* 0x000fe40000011600 */
[----:B------:R-:W-:-:S02]  /*0680*/  ISETP.GT.U32.AND P3, PT, R5, R12, PT ;  /* 0x0000000c0500720c */ /* 0x000fc40003f64070 */
[----:B------:R-:W-:Y:S02]  /*0690*/  SGXT.U32 R6, R6, 0x6 ;  /* 0x000000060606781a */ /* 0x000fe40000000000 */
[----:B------:R-:W-:Y:S02]  /*06a0*/  SGXT.U32 R28, R28, 0x2 ;  /* 0x000000021c1c781a */ /* 0x000fe40000000000 */
[----:B------:R-:W-:Y:S02]  /*06b0*/  LOP3.LUT R17, R3, R6, RZ, 0xfc, !PT ;  /* 0x0000000603117212 */ /* 0x000fe400078efcff */
[----:B------:R-:W-:-:S03]  /*06c0*/  SHF.R.U32.HI R31, RZ, 0x5, R0 ;  /* 0x00000005ff1f7819 */ /* 0x000fc60000011600 */
[----:B------:R-:W-:-:S04]  /*06d0*/  IMAD.HI R7, R17, 0x2aaaaaab, RZ ;  /* 0x2aaaaaab11077827 */ /* 0x000fc800078e02ff */
[----:B------:R-:W-:Y:S01]  /*06e0*/  @!P3 IMAD.IADD R12, R12, 0x1, -R5 ;  /* 0x000000010c0cb824 */ /* 0x000fe200078e0a05 */
[----:B------:R-:W-:-:S04]  /*06f0*/  SHF.R.U32.HI R14, RZ, 0x1f, R7 ;  /* 0x0000001fff0e7819 */ /* 0x000fc80000011607 */
[----:B------:R-:W-:Y:S02]  /*0700*/  ISETP.GT.U32.AND P1, PT, R5, R12, PT ;  /* 0x0000000c0500720c */ /* 0x000fe40003f24070 */
[----:B------:R-:W-:-:S05]  /*0710*/  LEA.HI R14, R7, R14, RZ, 0x17 ;  /* 0x0000000e070e7211 */ /* 0x000fca00078fb8ff */
[----:B------:R-:W-:-:S06]  /*0720*/  IMAD R14, R14, -0xc00, R17 ;  /* 0xfffff4000e0e7824 */ /* 0x000fcc00078e0211 */
[----:B------:R-:W-:Y:S02]  /*0730*/  @!P1 IMAD.IADD R12, R12, 0x1, -R5 ;  /* 0x000000010c0c9824 */ /* 0x000fe400078e0a05 */
[----:B------:R-:W-:Y:S02]  /*0740*/  IMAD.SHL.U32 R5, R0, 0x8, RZ ;  /* 0x0000000800057824 */ /* 0x000fe400078e00ff */
[----:B------:R-:W-:Y:S01]  /*0750*/  @!P2 IMAD.MOV R12, RZ, RZ, -R12 ;  /* 0x000000ffff0ca224 */ /* 0x000fe200078e0a0c */
[----:B------:R-:W-:Y:S02]  /*0760*/  @!P0 LOP3.LUT R12, RZ, R33, RZ, 0x33, !PT ;  /* 0x00000021ff0c8212 */ /* 0x000fe400078e33ff */
[----:B------:R-:W-:Y:S02]  /*0770*/  LOP3.LUT R7, R5, 0x18, RZ, 0xc0, !PT ;  /* 0x0000001805077812 */ /* 0x000fe400078ec0ff */
[----:B------:R-:W-:Y:S01]  /*0780*/  LOP3.LUT R5, R5, 0x18, R0, 0x48, !PT ;  /* 0x0000001805057812 */ /* 0x000fe200078e4800 */
[----:B------:R-:W-:-:S02]  /*0790*/  IMAD R15, R12, 0x3c00, R15 ;  /* 0x00003c000c0f7824 */ /* 0x000fc400078e020f */
[----:B------:R-:W-:Y:S02]  /*07a0*/  IMAD R7, R14, 0x3c00, R7 ;  /* 0x00003c000e077824 */ /* 0x000fe400078e0207 */
[----:B------:R-:W-:Y:S01]  /*07b0*/  IMAD R12, R6, 0x20, R5 ;  /* 0x00000020060c7824 */ /* 0x000fe200078e0205 */
[----:B------:R-:W-:Y:S01]  /*07c0*/  SHF.R.U32.HI R5, RZ, 0x3, R32 ;  /* 0x00000003ff057819 */ /* 0x000fe20000011620 */
[----:B--2---:R-:W-:Y:S01]  /*07d0*/  IMAD.WIDE R10, R15, 0x2, R10 ;  /* 0x000000020f0a7825 */ /* 0x004fe200078e020a */
[----:B------:R-:W-:Y:S02]  /*07e0*/  SHF.R.U32.HI R6, RZ, 0x4, R0 ;  /* 0x00000004ff067819 */ /* 0x000fe40000011600 */
[----:B------:R-:W-:Y:S01]  /*07f0*/  LEA R4, R12, UR5, 0x1 ;  /* 0x000000050c047c11 */ /* 0x000fe2000f8e08ff */
[----:B---3--:R-:W-:Y:S01]  /*0800*/  IMAD.WIDE R8, R7, 0x2, R8 ;  /* 0x0000000207087825 */ /* 0x008fe200078e0208 */
[----:B------:R-:W-:Y:S01]  /*0810*/  @!PT LDS RZ, [RZ] ;  /* 0x00000000fffff984 */ /* 0x000fe20000000800 */
[----:B------:R-:W-:Y:S01]  /*0820*/  @!PT LDS RZ, [RZ] ;  /* 0x00000000fffff984 */ /* 0x000fe20000000800 */
[----:B------:R-:W-:Y:S01]  /*0830*/  @!PT LDS RZ, [RZ] ;  /* 0x00000000fffff984 */ /* 0x000fe20000000800 */
[----:B------:R-:W-:Y:S01]  /*0840*/  LDGSTS.E.64 [R30], desc[UR8][R10.64] ;  /* 0x000000000a1e7fae */ /* 0x000fe2000b921a48 */
[----:B------:R-:W-:-:S02]  /*0850*/  SGXT.U32 R5, R5, 0x1 ;  /* 0x000000010505781a */ /* 0x000fc40000000000 */
[----:B------:R-:W-:Y:S01]  /*0860*/  SHF.R.U32.HI R7, RZ, 0x1, R0 ;  /* 0x00000001ff077819 */ /* 0x000fe20000011600 */
[----:B------:R-:W0:Y:S01]  /*0870*/  LDGDEPBAR ;  /* 0x00000000000079af */ /* 0x000e220000000000 */
[----:B------:R-:W-:Y:S01]  /*0880*/  SGXT.U32 R6, R6, 0x1 ;  /* 0x000000010606781a */ /* 0x000fe20000000000 */
[----:B------:R-:W-:Y:S01]  /*0890*/  IMAD.SHL.U32 R12, R5, 0x8, RZ ;  /* 0x00000008050c7824 */ /* 0x000fe200078e00ff */
[----:B------:R-:W-:Y:S01]  /*08a0*/  SGXT.U32 R7, R7, 0x2 ;  /* 0x000000020707781a */ /* 0x000fe20000000000 */
[----:B------:R-:W-:Y:S01]  /*08b0*/  LDGSTS.E.BYPASS.128 [R4+0x2000], desc[UR8][R8.64] ;  /* 0x0200000008047fae */ /* 0x000fe2000b901c48 */
[----:B------:R-:W-:Y:S01]  /*08c0*/  IADD3 R34, P1, R10, 0x100, RZ ;  /* 0x000001000a227810 */ /* 0x000fe20007f3e0ff */
[----:B------:R-:W-:Y:S01]  /*08d0*/  IMAD R14, R6, 0x20, R25 ;  /* 0x00000020060e7824 */ /* 0x000fe200078e0219 */
[----:B------:R-:W-:Y:S01]  /*08e0*/  LOP3.LUT R13, R12, R27, RZ, 0xfc, !PT ;  /* 0x0000001b0c0d7212 */ /* 0x000fe200078efcff */
[----:B------:R-:W0:Y:S01]  /*08f0*/  LDGDEPBAR ;  /* 0x00000000000079af */ /* 0x000e220000000000 */
[-C--:B------:R-:W-:Y:S01]  /*0900*/  LOP3.LUT R5, R5, R7.reuse, RZ, 0x3c, !PT ;  /* 0x0000000705057212 */ /* 0x080fe200078e3cff */
[----:B------:R-:W-:Y:S01]  /*0910*/  IMAD.IADD R14, R29, 0x1, R14 ;  /* 0x000000011d0e7824 */ /* 0x000fe200078e020e */
[----:B------:R-:W-:Y:S01]  /*0920*/  LOP3.LUT R12, R6, R7, RZ, 0x3c, !PT ;  /* 0x00000007060c7212 */ /* 0x000fe200078e3cff */
[----:B------:R-:W-:Y:S01]  /*0930*/  BAR.SYNC.DEFER_BLOCKING 0x0 ;  /* 0x0000000000007b1d */ /* 0x000fe20000010000 */
[----:B------:R-:W-:Y:S01]  /*0940*/  LOP3.LUT R13, R13, 0x7, R0, 0xf8, !PT ;  /* 0x000000070d0d7812 */ /* 0x000fe200078ef800 */
[----:B------:R-:W-:Y:S01]  /*0950*/  IMAD.SHL.U32 R15, R5, 0x8, RZ ;  /* 0x00000008050f7824 */ /* 0x000fe200078e00ff */
[----:B------:R-:W-:Y:S01]  /*0960*/  LOP3.LUT R21, R7, 0x2, R28, 0x1e, !PT ;  /* 0x0000000207157812 */ /* 0x000fe200078e1e1c */
[----:B------:R-:W-:Y:S01]  /*0970*/  IMAD.SHL.U32 R12, R12, 0x8, RZ ;  /* 0x000000080c0c7824 */ /* 0x000fe200078e00ff */
[----:B------:R-:W-:Y:S01]  /*0980*/  LOP3.LUT R6, R7, 0x2, R6, 0x1e, !PT ;  /* 0x0000000207067812 */ /* 0x000fe200078e1e06 */
[----:B------:R-:W-:Y:S01]  /*0990*/  IMAD.SHL.U32 R20, R14, 0x20, RZ ;  /* 0x000000200e147824 */ /* 0x000fe200078e00ff */
[----:B------:R-:W-:Y:S01]  /*09a0*/  IADD3 R36, P0, R8, 0x100, RZ ;  /* 0x0000010008247810 */ /* 0x000fe20007f1e0ff */
[----:B------:R-:W-:-:S02]  /*09b0*/  IMAD.SHL.U32 R5, R13, 0x20, RZ ;  /* 0x000000200d057824 */ /* 0x000fc400078e00ff */
[----:B------:R-:W-:Y:S01]  /*09c0*/  IMAD.SHL.U32 R21, R21, 0x8, RZ ;  /* 0x0000000815157824 */ /* 0x000fe200078e00ff */
[----:B------:R-:W-:Y:S01]  /*09d0*/  LOP3.LUT R24, R20, R15, RZ, 0xfc, !PT ;  /* 0x0000000f14187212 */ /* 0x000fe200078efcff */
[----:B------:R-:W-:Y:S01]  /*09e0*/  IMAD.SHL.U32 R22, R6, 0x8, RZ ;  /* 0x0000000806167824 */ /* 0x000fe200078e00ff */
[----:B------:R-:W-:Y:S01]  /*09f0*/  LOP3.LUT R26, R5, R12, RZ, 0xfc, !PT ;  /* 0x0000000c051a7212 */ /* 0x000fe200078efcff */
[----:B------:R-:W-:Y:S01]  /*0a00*/  IMAD.X R35, RZ, RZ, R11, P1 ;  /* 0x000000ffff237224 */ /* 0x000fe200008e060b */
[----:B------:R-:W-:Y:S01]  /*0a10*/  LEA R12, R24, UR5, 0x1 ;  /* 0x00000005180c7c11 */ /* 0x000fe2000f8e08ff */
[----:B------:R-:W-:Y:S01]  /*0a20*/  IMAD.X R37, RZ, RZ, R9, P0 ;  /* 0x000000ffff257224 */ /* 0x000fe200000e0609 */
[----:B------:R-:W-:Y:S02]  /*0a30*/  LEA R16, R26, UR5, 0x1 ;  /* 0x000000051a107c11 */ /* 0x000fe4000f8e08ff */
[----:B------:R-:W-:Y:S02]  /*0a40*/  LOP3.LUT R6, R20, R21, RZ, 0xfc, !PT ;  /* 0x0000001514067212 */ /* 0x000fe400078efcff */
[----:B------:R-:W-:-:S02]  /*0a50*/  CS2R R20, SRZ ;  /* 0x0000000000147805 */ /* 0x000fc4000001ff00 */
[----:B------:R-:W-:Y:S01]  /*0a60*/  LOP3.LUT R7, R5, R22, RZ, 0xfc, !PT ;  /* 0x0000001605077212 */ /* 0x000fe200078efcff */
[----:B------:R-:W-:Y:S01]  /*0a70*/  IMAD.MOV.U32 R5, RZ, RZ, -0x20 ;  /* 0xffffffe0ff057424 */ /* 0x000fe200078e00ff */
[----:B------:R-:W-:Y:S01]  /*0a80*/  CS2R R22, SRZ ;  /* 0x0000000000167805 */ /* 0x000fe2000001ff00 */
[----:B------:R-:W-:Y:S01]  /*0a90*/  @!PT LDS RZ, [RZ] ;  /* 0x00000000fffff984 */ /* 0x000fe20000000800 */
[----:B------:R-:W-:Y:S01]  /*0aa0*/  @!PT LDS RZ, [RZ] ;  /* 0x00000000fffff984 */ /* 0x000fe20000000800 */
[----:B------:R-:W-:Y:S01]  /*0ab0*/  @!PT LDS RZ, [RZ] ;  /* 0x00000000fffff984 */ /* 0x000fe20000000800 */
[----:B------:R-:W-:Y:S04]  /*0ac0*/  LDGSTS.E.64 [R30+0x800], desc[UR8][R10.64+0x40] ;  /* 0x008000400a1e7fae */ /* 0x000fe8000b921a48 */
[----:B------:R-:W0:Y:S04]  /*0ad0*/  LDGDEPBAR ;  /* 0x00000000000079af */ /* 0x000e280000000000 */
[----:B------:R-:W-:Y:S04]  /*0ae0*/  LDGSTS.E.BYPASS.128 [R4+0x3000], desc[UR8][R8.64+0x40] ;  /* 0x0300004008047fae */ /* 0x000fe8000b901c48 */
[----:B------:R-:W0:Y:S01]  /*0af0*/  LDGDEPBAR ;  /* 0x00000000000079af */ /* 0x000e220000000000 */
[----:B------:R-:W-:Y:S06]  /*0b00*/  BAR.SYNC.DEFER_BLOCKING 0x0 ;  /* 0x0000000000007b1d */ /* 0x000fec0000010000 */
        /* <DEDUP_REMOVED lines=11> */
[----:B------:R2:W-:Y:S04]  /*0bc0*/  LDGSTS.E.64 [R30+0x1800], desc[UR8][R10.64+0xc0] ;  /* 0x018000c00a1e7fae */ /* 0x0005e8000b921a48 */
[----:B------:R-:W0:Y:S04]  /*0bd0*/  LDGDEPBAR ;  /* 0x00000000000079af */ /* 0x000e280000000000 */
[----:B------:R3:W-:Y:S04]  /*0be0*/  LDGSTS.E.BYPASS.128 [R4+0x5000], desc[UR8][R8.64+0xc0] ;  /* 0x050000c008047fae */ /* 0x0007e8000b901c48 */
[----:B------:R-:W0:Y:S01]  /*0bf0*/  LDGDEPBAR ;  /* 0x00000000000079af */ /* 0x000e220000000000 */
[----:B--2---:R-:W-:-:S02]  /*0c00*/  CS2R R10, SRZ ;  /* 0x00000000000a7805 */ /* 0x004fc4000001ff00 */
[----:B---3--:R-:W-:Y:S01]  /*0c10*/  CS2R R8, SRZ ;  /* 0x0000000000087805 */ /* 0x008fe2000001ff00 */
[----:B------:R-:W-:-:S04]  /*0c20*/  DEPBAR.LE SB0, 0x6 ;  /* 0x000081800000791a */ /* 0x000fc80000000000 */
[----:B------:R-:W-:Y:S06]  /*0c30*/  BAR.SYNC.DEFER_BLOCKING 0x0 ;  /* 0x0000000000007b1d */ /* 0x000fec0000010000 */
[----:B------:R-:W2:Y:S04]  /*0c40*/  LDSM.16.M88.4 R16, [R16] ;  /* 0x000000001010783b */ /* 0x000ea80000000200 */
[----:B------:R-:W3:Y:S02]  /*0c50*/  LDSM.16.M88.4 R12, [R12+0x2000] ;  /* 0x002000000c0c783b */ /* 0x000ee40000000200 */
.L_x_0:
[----:B------:R-:W-:Y:S01]  /*0c60*/  LEA R41, R7, UR7, 0x1 ;  /* 0x0000000707297c11 */ /* 0x000fe2000f8e08ff */
[----:B--23--:R-:W-:Y:S01]  /*0c70*/  HMMA.16816.F32.BF16 R8, R16, R12, R8 ;  /* 0x0000000c1008723c */ /* 0x00cfe20000041808 */
[----:B------:R-:W-:Y:S01]  /*0c80*/  LEA R38, R6, UR6, 0x1 ;  /* 0x0000000606267c11 */ /* 0x000fe2000f8e08ff */
[----:B------:R-:W-:Y:S01]  /*0c90*/  VIADD R39, R39, 0x1 ;  /* 0x0000000127277836 */ /* 0x000fe20000000000 */
[----:B------:R-:W-:Y:S01]  /*0ca0*/  UIADD3 UR4, UR4, 0x1, URZ ;  /* 0x0000000104047890 */ /* 0x000fe2000fffe03f */
[----:B------:R-:W-:Y:S02]  /*0cb0*/  VIADD R40, R5, 0x20 ;  /* 0x0000002005287836 */ /* 0x000fe40000000000 */
[----:B------:R-:W-:Y:S01]  /*0cc0*/  HMMA.16816.F32.BF16 R12, R16, R14, R20 ;  /* 0x0000000e100c723c */ /* 0x000fe20000041814 */
[----:B------:R-:W-:Y:S01]  /*0cd0*/  LDSM.16.M88.4 R16, [R41] ;  /* 0x000000002910783b */ /* 0x000fe20000000200 */
[C---:B------:R-:W-:Y:S01]  /*0ce0*/  ISETP.GE.AND P1, PT, R39.reuse, 0x4, PT ;  /* 0x000000042700780c */ /* 0x040fe20003f26270 */
[----:B------:R-:W-:Y:S01]  /*0cf0*/  UISETP.GE.AND UP0, UPT, UR4, 0x4, UPT ;  /* 0x000000040400788c */ /* 0x000fe2000bf06270 */
[----:B------:R-:W-:Y:S01]  /*0d00*/  ISETP.GE.U32.AND P0, PT, R40, 0x3b80, PT ;  /* 0x00003b802800780c */ /* 0x000fe20003f06070 */
[----:B------:R2:W3:Y:S01]  /*0d10*/  LDSM.16.M88.4 R20, [R38] ;  /* 0x000000002614783b */ /* 0x0004e20000000200 */
[----:B------:R-:W-:Y:S01]  /*0d20*/  SEL R39, R39, RZ, !P1 ;  /* 0x000000ff27277207 */ /* 0x000fe20004800000 */
[----:B------:R-:W-:Y:S01]  /*0d30*/  USEL UR4, UR4, URZ, !UP0 ;  /* 0x0000003f04047287 */ /* 0x000fe2000c000000 */
[----:B------:R-:W-:-:S03]  /*0d40*/  VIADD R40, R5, 0x40 ;  /* 0x0000004005287836 */ /* 0x000fc60000000000 */
[C---:B------:R-:W-:Y:S01]  /*0d50*/  IMAD R43, R39.reuse, 0x800, R30 ;  /* 0x00000800272b7824 */ /* 0x040fe200078e021e */
[----:B------:R-:W-:Y:S01]  /*0d60*/  BAR.SYNC.DEFER_BLOCKING 0x0 ;  /* 0x0000000000007b1d */ /* 0x000fe20000010000 */
[C---:B------:R-:W-:Y:S01]  /*0d70*/  IMAD R45, R39.reuse, 0x1000, R4 ;  /* 0x00001000272d7824 */ /* 0x040fe200078e0204 */
[----:B------:R-:W-:Y:S01]  /*0d80*/  ULEA UR6, UR4, UR5, 0xb ;  /* 0x0000000504067291 */ /* 0x000fe2000f8e583f */
[----:B------:R-:W-:Y:S01]  /*0d90*/  VIADD R39, R39, 0x1 ;  /* 0x0000000127277836 */ /* 0x000fe20000000000 */
[----:B------:R-:W-:Y:S02]  /*0da0*/  ULEA UR7, UR4, UR5, 0xc ;  /* 0x0000000504077291 */ /* 0x000fe4000f8e603f */
[----:B------:R-:W-:Y:S02]  /*0db0*/  UIADD3 UR4, UR4, 0x1, URZ ;  /* 0x0000000104047890 */ /* 0x000fe4000fffe03f */
[----:B--2---:R-:W-:Y:S02]  /*0dc0*/  LEA R38, R26, UR6, 0x1 ;  /* 0x000000061a267c11 */ /* 0x004fe4000f8e08ff */
[----:B------:R-:W-:Y:S01]  /*0dd0*/  LEA R42, R24, UR7, 0x1 ;  /* 0x00000007182a7c11 */ /* 0x000fe2000f8e08ff */
[----:B------:R-:W-:Y:S01]  /*0de0*/  UISETP.GE.AND UP0, UPT, UR4, 0x4, UPT ;  /* 0x000000040400788c */ /* 0x000fe2000bf06270 */
[----:B------:R-:W-:-:S02]  /*0df0*/  LEA R41, R7, UR6, 0x1 ;  /* 0x0000000607297c11 */ /* 0x000fc4000f8e08ff */
[----:B------:R-:W-:Y:S01]  /*0e00*/  ISETP.GE.AND P1, PT, R39, 0x4, PT ;  /* 0x000000042700780c */ /* 0x000fe20003f26270 */
[----:B------:R-:W-:-:S03]  /*0e10*/  USEL UR4, UR4, URZ, !UP0 ;  /* 0x0000003f04047287 */ /* 0x000fc6000c000000 */
[----:B------:R-:W-:Y:S01]  /*0e20*/  SEL R39, R39, RZ, !P1 ;  /* 0x000000ff27277207 */ /* 0x000fe20004800000 */
[----:B------:R-:W-:Y:S01]  /*0e30*/  ULEA UR6, UR4, UR5, 0xb ;  /* 0x0000000504067291 */ /* 0x000fe2000f8e583f */
[----:B------:R-:W-:Y:S01]  /*0e40*/  @!PT LDS RZ, [RZ] ;  /* 0x00000000fffff984 */ /* 0x000fe20000000800 */
[----:B------:R-:W-:Y:S01]  /*0e50*/  @!PT LDS RZ, [RZ] ;  /* 0x00000000fffff984 */ /* 0x000fe20000000800 */
[----:B------:R-:W-:Y:S01]  /*0e60*/  @!PT LDS RZ, [RZ] ;  /* 0x00000000fffff984 */ /* 0x000fe20000000800 */
[----:B------:R2:W-:Y:S04]  /*0e70*/  LDGSTS.E.64 [R43], desc[UR8][R34.64], !P0 ;  /* 0x00000000222b7fae */ /* 0x0005e8000c121a48 */
[----:B------:R-:W0:Y:S04]  /*0e80*/  LDGDEPBAR ;  /* 0x00000000000079af */ /* 0x000e280000000000 */
[----:B------:R4:W-:Y:S01]  /*0e90*/  LDGSTS.E.BYPASS.128 [R45+0x2000], desc[UR8][R36.64], !P0 ;  /* 0x02000000242d7fae */ /* 0x0009e2000c101c48 */
[----:B---3--:R-:W-:Y:S01]  /*0ea0*/  HMMA.16816.F32.BF16 R8, R16, R20, R8 ;  /* 0x000000141008723c */ /* 0x008fe20000041808 */
[----:B------:R-:W-:Y:S01]  /*0eb0*/  ISETP.GE.U32.AND P0, PT, R40, 0x3b80, PT ;  /* 0x00003b802800780c */ /* 0x000fe20003f06070 */
[----:B------:R-:W-:Y:S01]  /*0ec0*/  VIADD R40, R5, 0x60 ;  /* 0x0000006005287836 */ /* 0x000fe20000000000 */
[----:B------:R-:W0:Y:S01]  /*0ed0*/  LDGDEPBAR ;  /* 0x00000000000079af */ /* 0x000e220000000000 */
[----:B--2---:R-:W-:-:S02]  /*0ee0*/  IMAD R43, R39, 0x800, R30 ;  /* 0x00000800272b7824 */ /* 0x004fc400078e021e */
[----:B------:R-:W-:Y:S01]  /*0ef0*/  HMMA.16816.F32.BF16 R12, R16, R22, R12 ;  /* 0x00000016100c723c */ /* 0x000fe2000004180c */
[C---:B----4-:R-:W-:Y:S02]  /*0f00*/  IMAD R45, R39.reuse, 0x1000, R4 ;  /* 0x00001000272d7824 */ /* 0x050fe400078e0204 */
[----:B------:R-:W-:-:S05]  /*0f10*/  VIADD R39, R39, 0x1 ;  /* 0x0000000127277836 */ /* 0x000fca0000000000 */
[----:B------:R-:W-:-:S04]  /*0f20*/  ISETP.GE.AND P1, PT, R39, 0x4, PT ;  /* 0x000000042700780c */ /* 0x000fc80003f26270 */
[----:B------:R-:W-:Y:S01]  /*0f30*/  SEL R39, R39, RZ, !P1 ;  /* 0x000000ff27277207 */ /* 0x000fe20004800000 */
[----:B------:R-:W-:-:S04]  /*0f40*/  DEPBAR.LE SB0, 0x6 ;  /* 0x000081800000791a */ /* 0x000fc80000000000 */
[----:B------:R-:W-:Y:S06]  /*0f50*/  BAR.SYNC.DEFER_BLOCKING 0x0 ;  /* 0x0000000000007b1d */ /* 0x000fec0000010000 */
[----:B------:R2:W-:Y:S04]  /*0f60*/  LDSM.16.M88.4 R16, [R38] ;  /* 0x000000002610783b */ /* 0x0005e80000000200 */
[----:B------:R-:W3:Y:S01]  /*0f70*/  LDSM.16.M88.4 R20, [R42+0x2000] ;  /* 0x002000002a14783b */ /* 0x000ee20000000200 */
[----:B--2---:R-:W-:Y:S01]  /*0f80*/  LEA R38, R26, UR6, 0x1 ;  /* 0x000000061a267c11 */ /* 0x004fe2000f8e08ff */
[----:B---3--:R-:W-:Y:S06]  /*0f90*/  HMMA.16816.F32.BF16 R8, R16, R20, R8 ;  /* 0x000000141008723c */ /* 0x008fec0000041808 */
[----:B------:R-:W-:Y:S01]  /*0fa0*/  HMMA.16816.F32.BF16 R12, R16, R22, R12 ;  /* 0x00000016100c723c */ /* 0x000fe2000004180c */
[----:B------:R-:W-:Y:S01]  /*0fb0*/  LEA R20, R6, UR7, 0x1 ;  /* 0x0000000706147c11 */ /* 0x000fe2000f8e08ff */
[----:B------:R2:W-:Y:S01]  /*0fc0*/  LDSM.16.M88.4 R16, [R41] ;  /* 0x000000002910783b */ /* 0x0005e20000000200 */
[----:B------:R-:W-:-:S02]  /*0fd0*/  ULEA UR7, UR4, UR5, 0xc ;  /* 0x0000000504077291 */ /* 0x000fc4000f8e603f */
[----:B------:R-:W-:Y:S02]  /*0fe0*/  UIADD3 UR4, UR4, 0x1, URZ ;  /* 0x0000000104047890 */ /* 0x000fe4000fffe03f */
[----:B------:R-:W3:Y:S02]  /*0ff0*/  LDSM.16.M88.4 R20, [R20+0x2000] ;  /* 0x002000001414783b */ /* 0x000ee40000000200 */
[----:B------:R-:W-:Y:S01]  /*1000*/  LEA R42, R24, UR7, 0x1 ;  /* 0x00000007182a7c11 */ /* 0x000fe2000f8e08ff */
[----:B------:R-:W-:Y:S01]  /*1010*/  UISETP.GE.AND UP0, UPT, UR4, 0x4, UPT ;  /* 0x000000040400788c */ /* 0x000fe2000bf06270 */
[----:B------:R-:W-:Y:S01]  /*1020*/  BAR.SYNC.DEFER_BLOCKING 0x0 ;  /* 0x0000000000007b1d */ /* 0x000fe20000010000 */
[----:B--2---:R-:W-:Y:S02]  /*1030*/  LEA R41, R7, UR6, 0x1 ;  /* 0x0000000607297c11 */ /* 0x004fe4000f8e08ff */
[----:B------:R-:W-:-:S04]  /*1040*/  USEL UR4, UR4, URZ, !UP0 ;  /* 0x0000003f04047287 */ /* 0x000fc8000c000000 */
[----:B------:R-:W-:Y:S01]  /*1050*/  ULEA UR6, UR4, UR5, 0xb ;  /* 0x0000000504067291 */ /* 0x000fe2000f8e583f */
[----:B------:R-:W-:Y:S01]  /*1060*/  @!PT LDS RZ, [RZ] ;  /* 0x00000000fffff984 */ /* 0x000fe20000000800 */
[----:B------:R-:W-:Y:S01]  /*1070*/  @!PT LDS RZ, [RZ] ;  /* 0x00000000fffff984 */ /* 0x000fe20000000800 */
[----:B------:R-:W-:Y:S01]  /*1080*/  @!PT LDS RZ, [RZ] ;  /* 0x00000000fffff984 */ /* 0x000fe20000000800 */
[----:B------:R2:W-:Y:S04]  /*1090*/  LDGSTS.E.64 [R43], desc[UR8][R34.64+0x40], !P0 ;  /* 0x00000040222b7fae */ /* 0x0005e8000c121a48 */
[----:B------:R-:W0:Y:S04]  /*10a0*/  LDGDEPBAR ;  /* 0x00000000000079af */ /* 0x000e280000000000 */
[----:B------:R4:W-:Y:S01]  /*10b0*/  LDGSTS.E.BYPASS.128 [R45+0x2000], desc[UR8][R36.64+0x40], !P0 ;  /* 0x02000040242d7fae */ /* 0x0009e2000c101c48 */
[----:B------:R-:W-:Y:S01]  /*10c0*/  ISETP.GE.U32.AND P0, PT, R40, 0x3b80, PT ;  /* 0x00003b802800780c */ /* 0x000fe20003f06070 */
[----:B------:R-:W-:-:S02]  /*10d0*/  VIADD R40, R5, 0x80 ;  /* 0x0000008005287836 */ /* 0x000fc40000000000 */
[----:B------:R-:W0:Y:S01]  /*10e0*/  LDGDEPBAR ;  /* 0x00000000000079af */ /* 0x000e220000000000 */
[----:B---3--:R-:W-:Y:S01]  /*10f0*/  HMMA.16816.F32.BF16 R8, R16, R20, R8 ;  /* 0x000000141008723c */ /* 0x008fe20000041808 */
[----:B--2---:R-:W-:-:S05]  /*1100*/  IMAD R43, R39, 0x800, R30 ;  /* 0x00000800272b7824 */ /* 0x004fca00078e021e */
        /* <DEDUP_REMOVED lines=33> */
[----:B--2---:R-:W-:Y:S02]  /*1320*/  IMAD R43, R39, 0x800, R30 ;  /* 0x00000800272b7824 */ /* 0x004fe400078e021e */
[----:B------:R-:W-:-:S03]  /*1330*/  VIADD R5, R5, 0xc0 ;  /* 0x000000c005057836 */ /* 0x000fc60000000000 */
        /* <DEDUP_REMOVED lines=29> */
[----:B------:R-:W-:-:S02]  /*1510*/  ISETP.GE.U32.AND P0, PT, R40, 0x3b80, PT ;  /* 0x00003b802800780c */ /* 0x000fc40003f06070 */
[----:B------:R-:W-:Y:S01]  /*1520*/  LEA R40, R26, UR6, 0x1 ;  /* 0x000000061a287c11 */ /* 0x000fe2000f8e08ff */
        /* <DEDUP_REMOVED lines=10> */
[----:B------:R-:W-:Y:S04]  /*15d0*/  LDSM.16.M88.4 R16, [R38] ;  /* 0x000000002610783b */ /* 0x000fe80000000200 */
[----:B------:R-:W2:Y:S02]  /*15e0*/  LDSM.16.M88.4 R20, [R42+0x2000] ;  /* 0x002000002a14783b */ /* 0x000ea40000000200 */
[----:B--2---:R-:W-:Y:S06]  /*15f0*/  HMMA.16816.F32.BF16 R8, R16, R20, R8 ;  /* 0x000000141008723c */ /* 0x004fec0000041808 */
        /* <DEDUP_REMOVED lines=17> */
[----:B------:R-:W-:Y:S01]  /*1710*/  LDGSTS.E.BYPASS.128 [R45+0x2000], desc[UR8][R36.64+0x100], !P0 ;  /* 0x02000100242d7fae */ /* 0x000fe2000c101c48 */
[----:B------:R-:W-:-:S03]  /*1720*/  ISETP.GE.U32.AND P0, PT, R5, 0x3b80, PT ;  /* 0x00003b800500780c */ /* 0x000fc60003f06070 */
[----:B------:R-:W0:Y:S01]  /*1730*/  LDGDEPBAR ;  /* 0x00000000000079af */ /* 0x000e220000000000 */
[----:B---3--:R-:W-:Y:S01]  /*1740*/  HMMA.16816.F32.BF16 R8, R16, R20, R8 ;  /* 0x000000141008723c */ /* 0x008fe20000041808 */
[----:B--2---:R-:W-:-:S05]  /*1750*/  IMAD R43, R39, 0x1000, R4 ;  /* 0x00001000272b7824 */ /* 0x004fca00078e0204 */
[----:B------:R-:W-:Y:S01]  /*1760*/  HMMA.16816.F32.BF16 R12, R16, R22, R12 ;  /* 0x00000016100c723c */ /* 0x000fe2000004180c */
[----:B------:R-:W-:-:S04]  /*1770*/  DEPBAR.LE SB0, 0x6 ;  /* 0x000081800000791a */ /* 0x000fc80000000000 */
[----:B------:R-:W-:Y:S06]  /*1780*/  BAR.SYNC.DEFER_BLOCKING 0x0 ;  /* 0x0000000000007b1d */ /* 0x000fec0000010000 */
[----:B------:R-:W-:Y:S04]  /*1790*/  LDSM.16.M88.4 R16, [R40] ;  /* 0x000000002810783b */ /* 0x000fe80000000200 */
[----:B------:R2:W3:Y:S02]  /*17a0*/  LDSM.16.M88.4 R20, [R41+0x2000] ;  /* 0x002000002914783b */ /* 0x0004e40000000200 */
[----:B--2---:R-:W-:Y:S01]  /*17b0*/  IMAD R41, R39, 0x800, R30 ;  /* 0x0000080027297824 */ /* 0x004fe200078e021e */
[----:B---3--:R-:W-:Y:S06]  /*17c0*/  HMMA.16816.F32.BF16 R8, R16, R20, R8 ;  /* 0x000000141008723c */ /* 0x008fec0000041808 */
[----:B------:R-:W-:Y:S01]  /*17d0*/  HMMA.16816.F32.BF16 R12, R16, R22, R12 ;  /* 0x00000016100c723c */ /* 0x000fe2000004180c */
[----:B------:R-:W-:Y:S01]  /*17e0*/  LEA R20, R7, UR6, 0x1 ;  /* 0x0000000607147c11 */ /* 0x000fe2000f8e08ff */
[----:B------:R-:W-:Y:S01]  /*17f0*/  LDSM.16.M88.4 R16, [R38+0x2000] ;  /* 0x002000002610783b */ /* 0x000fe20000000200 */
[----:B------:R-:W-:-:S04]  /*1800*/  ULEA UR6, UR4, UR5, 0xc ;  /* 0x0000000504067291 */ /* 0x000fc8000f8e603f */
[----:B------:R-:W2:Y:S01]  /*1810*/  LDSM.16.M88.4 R20, [R20] ;  /* 0x000000001414783b */ /* 0x000ea20000000200 */
[----:B------:R-:W-:Y:S06]  /*1820*/  BAR.SYNC.DEFER_BLOCKING 0x0 ;  /* 0x0000000000007b1d */ /* 0x000fec0000010000 */
[----:B------:R-:W-:Y:S01]  /*1830*/  @!PT LDS RZ, [RZ] ;  /* 0x00000000fffff984 */ /* 0x000fe20000000800 */
[----:B------:R-:W-:Y:S01]  /*1840*/  @!PT LDS RZ, [RZ] ;  /* 0x00000000fffff984 */ /* 0x000fe20000000800 */
[----:B------:R-:W-:Y:S01]  /*1850*/  @!PT LDS RZ, [RZ] ;  /* 0x00000000fffff984 */ /* 0x000fe20000000800 */
[----:B------:R3:W-:Y:S04]  /*1860*/  LDGSTS.E.64 [R41], desc[UR8][R34.64+0x140], !P0 ;  /* 0x0000014022297fae */ /* 0x0007e8000c121a48 */
[----:B------:R-:W0:Y:S04]  /*1870*/  LDGDEPBAR ;  /* 0x00000000000079af */ /* 0x000e280000000000 */
[----:B------:R4:W-:Y:S01]  /*1880*/  LDGSTS.E.BYPASS.128 [R43+0x2000], desc[UR8][R36.64+0x140], !P0 ;  /* 0x02000140242b7fae */ /* 0x0009e2000c101c48 */
[----:B------:R-:W-:-:S03]  /*1890*/  ISETP.GE.U32.AND P0, PT, R5, 0x3be0, PT ;  /* 0x00003be00500780c */ /* 0x000fc60003f06070 */
[----:B------:R-:W0:Y:S01]  /*18a0*/  LDGDEPBAR ;  /* 0x00000000000079af */ /* 0x000e220000000000 */
[----:B--2---:R-:W-:Y:S01]  /*18b0*/  HMMA.16816.F32.BF16 R8, R20, R16, R8 ;  /* 0x000000101408723c */ /* 0x004fe20000041808 */
[----:B---3--:R-:W-:-:S05]  /*18c0*/  IADD3 R34, P2, R34, 0x180, RZ ;  /* 0x0000018022227810 */ /* 0x008fca0007f5e0ff */
[----:B------:R-:W-:Y:S01]  /*18d0*/  HMMA.16816.F32.BF16 R20, R20, R18, R12 ;  /* 0x000000121414723c */ /* 0x000fe2000004180c */
[----:B------:R-:W-:Y:S01]  /*18e0*/  LEA R16, R26, UR7, 0x1 ;  /* 0x000000071a107c11 */ /* 0x000fe2000f8e08ff */
[----:B------:R-:W-:Y:S01]  /*18f0*/  IMAD.X R35, RZ, RZ, R35, P2 ;  /* 0x000000ffff237224 */ /* 0x000fe200010e0623 */
[----:B----4-:R-:W-:-:S04]  /*1900*/  IADD3 R36, P1, R36, 0x180, RZ ;  /* 0x0000018024247810 */ /* 0x010fc80007f3e0ff */
[----:B------:R-:W-:Y:S01]  /*1910*/  LEA R12, R24, UR6, 0x1 ;  /* 0x00000006180c7c11 */ /* 0x000fe2000f8e08ff */
[----:B------:R-:W-:Y:S01]  /*1920*/  UIADD3 UR6, UR6, 0x2000, URZ ;  /* 0x0000200006067890 */ /* 0x000fe2000fffe03f */
[----:B------:R-:W-:Y:S01]  /*1930*/  IMAD.X R37, RZ, RZ, R37, P1 ;  /* 0x000000ffff257224 */ /* 0x000fe200008e0625 */
[----:B------:R-:W-:-:S04]  /*1940*/  DEPBAR.LE SB0, 0x6 ;  /* 0x000081800000791a */ /* 0x000fc80000000000 */
[----:B------:R-:W-:Y:S06]  /*1950*/  BAR.SYNC.DEFER_BLOCKING 0x0 ;  /* 0x0000000000007b1d */ /* 0x000fec0000010000 */
[----:B------:R-:W2:Y:S04]  /*1960*/  LDSM.16.M88.4 R16, [R16] ;  /* 0x000000001010783b */ /* 0x000ea80000000200 */
[----:B------:R-:W3:Y:S01]  /*1970*/  LDSM.16.M88.4 R12, [R12+0x2000] ;  /* 0x002000000c0c783b */ /* 0x000ee20000000200 */
[----:B------:R-:W-:Y:S05]  /*1980*/  @!P0 BRA `(.L_x_0) ;  /* 0xfffffff000b48947 */ /* 0x000fea000383ffff */
[----:B------:R-:W-:-:S04]  /*1990*/  DEPBAR.LE SB0, 0x0 ;  /* 0x000080000000791a */ /* 0x000fc80000000000 */
[----:B------:R-:W-:Y:S01]  /*19a0*/  IMAD.SHL.U32 R4, R0, 0x2, RZ ;  /* 0x0000000200047824 */ /* 0x000fe200078e00ff */
[----:B------:R-:W-:Y:S01]  /*19b0*/  LEA.HI R27, R32, R27, RZ, 0x1e ;  /* 0x0000001b201b7211 */ /* 0x000fe200078ff0ff */
[----:B------:R-:W-:Y:S01]  /*19c0*/  IMAD.SHL.U32 R0, R0, 0x8, RZ ;  /* 0x0000000800007824 */ /* 0x000fe200078e00ff */
[----:B------:R-:W-:Y:S01]  /*19d0*/  F2FP.BF16.F32.PACK_AB R9, R9, R8 ;  /* 0x000000080909723e */ /* 0x000fe200000010ff */
[----:B------:R-:W-:Y:S01]  /*19e0*/  IMAD.SHL.U32 R31, R31, 0x4, RZ ;  /* 0x000000041f1f7824 */ /* 0x000fe200078e00ff */
[----:B------:R-:W-:Y:S02]  /*19f0*/  LOP3.LUT R4, R25, 0x6, R4, 0xf8, !PT ;  /* 0x0000000619047812 */ /* 0x000fe400078ef804 */
[----:B------:R-:W-:Y:S02]  /*1a00*/  F2FP.BF16.F32.PACK_AB R11, R11, R10 ;  /* 0x0000000a0b0b723e */ /* 0x000fe400000010ff */
[----:B------:R-:W-:Y:S01]  /*1a10*/  F2FP.BF16.F32.PACK_AB R21, R21, R20 ;  /* 0x000000141515723e */ /* 0x000fe200000010ff */
[----:B------:R-:W-:Y:S01]  /*1a20*/  IMAD R4, R27, 0x48, R4 ;  /* 0x000000481b047824 */ /* 0x000fe200078e0204 */
[----:B------:R-:W-:Y:S01]  /*1a30*/  F2FP.BF16.F32.PACK_AB R23, R23, R22 ;  /* 0x000000161717723e */ /* 0x000fe200000010ff */
[----:B------:R-:W-:Y:S01]  /*1a40*/  BAR.SYNC.DEFER_BLOCKING 0x0 ;  /* 0x0000000000007b1d */ /* 0x000fe20000010000 */
[----:B------:R-:W-:-:S02]  /*1a50*/  ISETP.GE.AND P0, PT, R2, R33, PT ;  /* 0x000000210200720c */ /* 0x000fc40003f06270 */
[----:B------:R-:W-:Y:S02]  /*1a60*/  LEA R4, R4, UR5, 0x1 ;  /* 0x0000000504047c11 */ /* 0x000fe4000f8e08ff */
[----:B------:R-:W-:Y:S02]  /*1a70*/  LOP3.LUT R3, R3, 0x38, R0, 0xf8, !PT ;  /* 0x0000003803037812 */ /* 0x000fe400078ef800 */
[----:B------:R-:W-:Y:S02]  /*1a80*/  LOP3.LUT R28, R28, 0x1c, R31, 0xf8, !PT ;  /* 0x0000001c1c1c7812 */ /* 0x000fe400078ef81f */
[----:B------:R-:W-:-:S03]  /*1a90*/  ISETP.LT.AND P0, PT, R3, 0xc00, !P0 ;  /* 0x00000c000300780c */ /* 0x000fc60004701270 */
[----:B------:R-:W-:-:S04]  /*1aa0*/  IMAD R0, R28, 0x9, R29 ;  /* 0x000000091c007824 */ /* 0x000fc800078e021d */
[----:B------:R-:W-:-:S05]  /*1ab0*/  IMAD.SHL.U32 R0, R0, 0x8, RZ ;  /* 0x0000000800007824 */ /* 0x000fca00078e00ff */
[----:B------:R-:W-:Y:S01]  /*1ac0*/  LEA R0, R0, UR5, 0x1 ;  /* 0x0000000500007c11 */ /* 0x000fe2000f8e08ff */
[----:B------:R4:W-:Y:S04]  /*1ad0*/  STS [R4], R9 ;  /* 0x0000000904007388 */ /* 0x0009e80000000800 */
[----:B------:R4:W-:Y:S04]  /*1ae0*/  STS [R4+0x480], R11 ;  /* 0x0004800b04007388 */ /* 0x0009e80000000800 */
[----:B------:R4:W-:Y:S04]  /*1af0*/  STS [R4+0x40], R21 ;  /* 0x0000401504007388 */ /* 0x0009e80000000800 */
[----:B------:R4:W-:Y:S01]  /*1b00*/  STS [R4+0x4c0], R23 ;  /* 0x0004c01704007388 */ /* 0x0009e20000000800 */
[----:B------:R-:W-:Y:S06]  /*1b10*/  BAR.SYNC.DEFER_BLOCKING 0x0 ;  /* 0x0000000000007b1d */ /* 0x000fec0000010000 */
[----:B----4-:R-:W-:Y:S05]  /*1b20*/  @!P0 EXIT ;  /* 0x000000000000894d */ /* 0x010fea0003800000 */
[----:B------:R-:W1:Y:S01]  /*1b30*/  LDS.128 R8, [R0] ;  /* 0x0000000000087984 */ /* 0x000e620000000c00 */
[----:B------:R-:W2:Y:S01]  /*1b40*/  LDC.64 R4, c[0x0][0x220] ;  /* 0x00008800ff047b82 */ /* 0x000ea20000000a00 */
[----:B------:R-:W-:-:S04]  /*1b50*/  IMAD R3, R2, 0xc00, R3 ;  /* 0x00000c0002037824 */ /* 0x000fc800078e0203 */
[----:B--23--:R-:W-:-:S05]  /*1b60*/  IMAD.WIDE R4, R3, 0x2, R4 ;  /* 0x0000000203047825 */ /* 0x00cfca00078e0204 */
[----:B-1----:R-:W-:Y:S01]  /*1b70*/  STG.E.128 desc[UR8][R4.64], R8 ;  /* 0x0000000804007986 */ /* 0x002fe2000c101d08 */
[----:B------:R-:W-:Y:S05]  /*1b80*/  EXIT ;  /* 0x000000000000794d */ /* 0x000fea0003800000 */
.L_x_1:
[----:B------:R-:W-:-:S00]  /*1b90*/  BRA `(.L_x_1) ;  /* 0xfffffffc00fc7947 */ /* 0x000fc0000383ffff */
[----:B------:R-:W-:-:S00]  /*1ba0*/  NOP ;  /* 0x0000000000007918 */ /* 0x000fc00000000000 */
        /* <DEDUP_REMOVED lines=13> */
.L_x_2:


//--------------------- .nv.shared.triton_mm      --------------------------
	.section	.nv.shared.triton_mm,"aw",@nobits
	.sectionflags	@""
	.align	16
	.zero		1024


//--------------------- .nv.constant0.triton_mm   --------------------------
	.section	.nv.constant0.triton_mm,"a",@progbits
	.sectionflags	@""
	.align	4
.nv.constant0.triton_mm:
	.zero		556
